	.headerflags	@"EF_CUDA_TEXMODE_UNIFIED EF_CUDA_64BIT_ADDRESS EF_CUDA_ACCELERATORS EF_CUDA_SM90 EF_CUDA_VIRTUAL_SM(EF_CUDA_SM90)"
	.elftype	@"ET_EXEC"


//--------------------- .nv.info                  --------------------------
	.section	.nv.info,"",@"SHT_CUDA_INFO"
	.align	4


	//----- nvinfo : EIATTR_REGCOUNT
	.align		4
        /*0000*/ 	.byte	0x04, 0x2f
        /*0002*/ 	.short	(.L_3 - .L_2)
	.align		4
.L_2:
        /*0004*/ 	.word	index@(triton_poi_fused__native_batch_norm_legit_no_training_add_leaky_relu_16)
        /*0008*/ 	.word	0x0000001e


	//----- nvinfo : EIATTR_MIN_STACK_SIZE
	.align		4
.L_3:
        /*000c*/ 	.byte	0x04, 0x12
        /*000e*/ 	.short	(.L_5 - .L_4)
	.align		4
.L_4:
        /*0010*/ 	.word	index@(triton_poi_fused__native_batch_norm_legit_no_training_add_leaky_relu_16)
        /*0014*/ 	.word	0x00000000


	//----- nvinfo : EIATTR_FRAME_SIZE
	.align		4
.L_5:
        /*0018*/ 	.byte	0x04, 0x11
        /*001a*/ 	.short	(.L_7 - .L_6)
	.align		4
.L_6:
        /*001c*/ 	.word	index@(triton_poi_fused__native_batch_norm_legit_no_training_add_leaky_relu_16)
        /*0020*/ 	.word	0x00000000


	//----- nvinfo : EIATTR_MIN_STACK_SIZE
	.align		4
.L_7:
        /*0024*/ 	.byte	0x04, 0x12
        /*0026*/ 	.short	(.L_9 - .L_8)
	.align		4
.L_8:
        /*0028*/ 	.word	index@(triton_poi_fused__native_batch_norm_legit_no_training_add_leaky_relu_16)
        /*002c*/ 	.word	0x00000000
.L_9:


//--------------------- .nv.info.triton_poi_fused__native_batch_norm_legit_no_training_add_leaky_relu_16 --------------------------
	.section	.nv.info.triton_poi_fused__native_batch_norm_legit_no_training_add_leaky_relu_16,"",@"SHT_CUDA_INFO"
	.sectionflags	@""
	.align	4


	//----- nvinfo : EIATTR_CUDA_API_VERSION
	.align		4
        /*0000*/ 	.byte	0x04, 0x37
        /*0002*/ 	.short	(.L_11 - .L_10)
.L_10:
        /*0004*/ 	.word	0x0000007c


	//----- nvinfo : EIATTR_KPARAM_INFO
	.align		4
.L_11:
        /*0008*/ 	.byte	0x04, 0x17
        /*000a*/ 	.short	(.L_13 - .L_12)
.L_12:
        /*000c*/ 	.word	0x00000000
        /*0010*/ 	.short	0x000b
        /*0012*/ 	.short	0x0058
        /*0014*/ 	.byte	0x00, 0xf0, 0x11, 0x00


	//----- nvinfo : EIATTR_KPARAM_INFO
	.align		4
.L_13:
        /*0018*/ 	.byte	0x04, 0x17
        /*001a*/ 	.short	(.L_15 - .L_14)
.L_14:
        /*001c*/ 	.word	0x00000000
        /*0020*/ 	.short	0x000a
        /*0022*/ 	.short	0x0050
        /*0024*/ 	.byte	0x00, 0xf4, 0x21, 0x00


	//----- nvinfo : EIATTR_KPARAM_INFO
	.align		4
.L_15:
        /*0028*/ 	.byte	0x04, 0x17
        /*002a*/ 	.short	(.L_17 - .L_16)
.L_16:
        /*002c*/ 	.word	0x00000000
        /*0030*/ 	.short	0x0009
        /*0032*/ 	.short	0x0048
        /*0034*/ 	.byte	0x00, 0xf4, 0x21, 0x00


	//----- nvinfo : EIATTR_KPARAM_INFO
	.align		4
.L_17:
        /*0038*/ 	.byte	0x04, 0x17
        /*003a*/ 	.short	(.L_19 - .L_18)
.L_18:
        /*003c*/ 	.word	0x00000000
        /*0040*/ 	.short	0x0008
        /*0042*/ 	.short	0x0040
        /*0044*/ 	.byte	0x00, 0xf4, 0x21, 0x00


	//----- nvinfo : EIATTR_KPARAM_INFO
	.align		4
.L_19:
        /*0048*/ 	.byte	0x04, 0x17
        /*004a*/ 	.short	(.L_21 - .L_20)
.L_20:
        /*004c*/ 	.word	0x00000000
        /*0050*/ 	.short	0x0007
        /*0052*/ 	.short	0x0038
        /*0054*/ 	.byte	0x00, 0xf4, 0x21, 0x00


	//----- nvinfo : EIATTR_KPARAM_INFO
	.align		4
.L_21:
        /*0058*/ 	.byte	0x04, 0x17
        /*005a*/ 	.short	(.L_23 - .L_22)
.L_22:
        /*005c*/ 	.word	0x00000000
        /*0060*/ 	.short	0x0006
        /*0062*/ 	.short	0x0030
        /*0064*/ 	.byte	0x00, 0xf4, 0x21, 0x00


	//----- nvinfo : EIATTR_KPARAM_INFO
	.align		4
.L_23:
        /*0068*/ 	.byte	0x04, 0x17
        /*006a*/ 	.short	(.L_25 - .L_24)
.L_24:
        /*006c*/ 	.word	0x00000000
        /*0070*/ 	.short	0x0005
        /*0072*/ 	.short	0x0028
        /*0074*/ 	.byte	0x00, 0xf4, 0x21, 0x00


	//----- nvinfo : EIATTR_KPARAM_INFO
	.align		4
.L_25:
        /*0078*/ 	.byte	0x04, 0x17
        /*007a*/ 	.short	(.L_27 - .L_26)
.L_26:
        /*007c*/ 	.word	0x00000000
        /*0080*/ 	.short	0x0004
        /*0082*/ 	.short	0x0020
        /*0084*/ 	.byte	0x00, 0xf4, 0x21, 0x00


	//----- nvinfo : EIATTR_KPARAM_INFO
	.align		4
.L_27:
        /*0088*/ 	.byte	0x04, 0x17
        /*008a*/ 	.short	(.L_29 - .L_28)
.L_28:
        /*008c*/ 	.word	0x00000000
        /*0090*/ 	.short	0x0003
        /*0092*/ 	.short	0x0018
        /*0094*/ 	.byte	0x00, 0xf4, 0x21, 0x00


	//----- nvinfo : EIATTR_KPARAM_INFO
	.align		4
.L_29:
        /*0098*/ 	.byte	0x04, 0x17
        /*009a*/ 	.short	(.L_31 - .L_30)
.L_30:
        /*009c*/ 	.word	0x00000000
        /*00a0*/ 	.short	0x0002
        /*00a2*/ 	.short	0x0010
        /*00a4*/ 	.byte	0x00, 0xf4, 0x21, 0x00


	//----- nvinfo : EIATTR_KPARAM_INFO
	.align		4
.L_31:
        /*00a8*/ 	.byte	0x04, 0x17
        /*00aa*/ 	.short	(.L_33 - .L_32)
.L_32:
        /*00ac*/ 	.word	0x00000000
        /*00b0*/ 	.short	0x0001
        /*00b2*/ 	.short	0x0008
        /*00b4*/ 	.byte	0x00, 0xf4, 0x21, 0x00


	//----- nvinfo : EIATTR_KPARAM_INFO
	.align		4
.L_33:
        /*00b8*/ 	.byte	0x04, 0x17
        /*00ba*/ 	.short	(.L_35 - .L_34)
.L_34:
        /*00bc*/ 	.word	0x00000000
        /*00c0*/ 	.short	0x0000
        /*00c2*/ 	.short	0x0000
        /*00c4*/ 	.byte	0x00, 0xf4, 0x21, 0x00


	//----- nvinfo : EIATTR_SPARSE_MMA_MASK
	.align		4
.L_35:
        /*00c8*/ 	.byte	0x03, 0x50
        /*00ca*/ 	.short	0x0000


	//----- nvinfo : EIATTR_MAXREG_COUNT
	.align		4
        /*00cc*/ 	.byte	0x03, 0x1b
        /*00ce*/ 	.short	0x00ff


	//----- nvinfo : EIATTR_EXIT_INSTR_OFFSETS
	.align		4
        /*00d0*/ 	.byte	0x04, 0x1c
        /*00d2*/ 	.short	(.L_37 - .L_36)


	//   ....[0]....
.L_36:
        /*00d4*/ 	.word	0x00000670


	//----- nvinfo : EIATTR_REQNTID
	.align		4
.L_37:
        /*00d8*/ 	.byte	0x04, 0x10
        /*00da*/ 	.short	(.L_39 - .L_38)
.L_38:
        /*00dc*/ 	.word	0x00000100
        /*00e0*/ 	.word	0x00000001
        /*00e4*/ 	.word	0x00000001


	//----- nvinfo : EIATTR_CBANK_PARAM_SIZE
	.align		4
.L_39:
        /*00e8*/ 	.byte	0x03, 0x19
        /*00ea*/ 	.short	0x005c


	//----- nvinfo : EIATTR_PARAM_CBANK
	.align		4
        /*00ec*/ 	.byte	0x04, 0x0a
        /*00ee*/ 	.short	(.L_41 - .L_40)
	.align		4
.L_40:
        /*00f0*/ 	.word	index@(.nv.constant0.triton_poi_fused__native_batch_norm_legit_no_training_add_leaky_relu_16)
        /*00f4*/ 	.short	0x0210
        /*00f6*/ 	.short	0x005c


	//----- nvinfo : EIATTR_SW_WAR
	.align		4
.L_41:
        /*00f8*/ 	.byte	0x04, 0x36
        /*00fa*/ 	.short	(.L_43 - .L_42)
.L_42:
        /*00fc*/ 	.word	0x00000008
.L_43:


//--------------------- .nv.callgraph             --------------------------
	.section	.nv.callgraph,"",@"SHT_CUDA_CALLGRAPH"
	.align	4
	.sectionentsize	8
	.align		4
        /*0000*/ 	.word	0x00000000
	.align		4
        /*0004*/ 	.word	0xffffffff
	.align		4
        /*0008*/ 	.word	0x00000000
	.align		4
        /*000c*/ 	.word	0xfffffffe
	.align		4
        /*0010*/ 	.word	0x00000000
	.align		4
        /*0014*/ 	.word	0xfffffffd
	.align		4
        /*0018*/ 	.word	0x00000000
	.align		4
        /*001c*/ 	.word	0xfffffffc


//--------------------- .nv.constant4             --------------------------
	.section	.nv.constant4,"a",@progbits
	.align	8
	.align		8
.nv.constant4:
        /*0000*/ 	.dword	_$_str
	.align		8
        /*0008*/ 	.dword	_$_str_$_2


//--------------------- .text.triton_poi_fused__native_batch_norm_legit_no_training_add_leaky_relu_16 --------------------------
	.section	.text.triton_poi_fused__native_batch_norm_legit_no_training_add_leaky_relu_16,"ax",@progbits
	.align	128
        .global         triton_poi_fused__native_batch_norm_legit_no_training_add_leaky_relu_16
        .type           triton_poi_fused__native_batch_norm_legit_no_training_add_leaky_relu_16,@function
        .size           triton_poi_fused__native_batch_norm_legit_no_training_add_leaky_relu_16,(.L_x_1 - triton_poi_fused__native_batch_norm_legit_no_training_add_leaky_relu_16)
        .other          triton_poi_fused__native_batch_norm_legit_no_training_add_leaky_relu_16,@"STO_CUDA_ENTRY STV_DEFAULT"
triton_poi_fused__native_batch_norm_legit_no_training_add_leaky_relu_16:
.text.triton_poi_fused__native_batch_norm_legit_no_training_add_leaky_relu_16:
[----:B------:R-:W-:Y:S01]  /*0000*/  LDC R1, c[0x0][0x28] ;  /* 0x00000a00ff017b82 */ /* 0x000fe20000000800 */
[----:B------:R-:W1:Y:S07]  /*0010*/  S2R R0, SR_TID.X ;  /* 0x0000000000007919 */ /* 0x000e6e0000002100 */
[----:B------:R-:W2:Y:S01]  /*0020*/  LDC.64 R4, c[0x0][0x228] ;  /* 0x00008a00ff047b82 */ /* 0x000ea20000000a00 */
[----:B------:R-:W-:Y:S01]  /*0030*/  ULDC.64 UR4, c[0x0][0x208] ;  /* 0x0000820000047ab9 */ /* 0x000fe20000000a00 */
[----:B------:R-:W3:Y:S06]  /*0040*/  S2R R3, SR_CTAID.X ;  /* 0x0000000000037919 */ /* 0x000eec0000002500 */
[----:B------:R-:W4:Y:S08]  /*0050*/  LDC.64 R6, c[0x0][0x250] ;  /* 0x00009400ff067b82 */ /* 0x000f300000000a00 */
[----:B------:R-:W5:Y:S08]  /*0060*/  LDC.64 R8, c[0x0][0x220] ;  /* 0x00008800ff087b82 */ /* 0x000f700000000a00 */
[----:B------:R-:W5:Y:S01]  /*0070*/  LDC.64 R10, c[0x0][0x240] ;  /* 0x00009000ff0a7b82 */ /* 0x000f620000000a00 */
[----:B-1----:R-:W-:-:S07]  /*0080*/  SHF.L.U32 R0, R0, 0x1, RZ ;  /* 0x0000000100007819 */ /* 0x002fce00000006ff */
[----:B------:R-:W1:Y:S01]  /*0090*/  LDC.64 R12, c[0x0][0x248] ;  /* 0x00009200ff0c7b82 */ /* 0x000e620000000a00 */
[----:B------:R-:W-:-:S04]  /*00a0*/  LOP3.LUT R0, R0, 0x1fe, RZ, 0xc0, !PT ;  /* 0x000001fe00007812 */ /* 0x000fc800078ec0ff */
[----:B---3--:R-:W-:-:S03]  /*00b0*/  LEA R0, R3, R0, 0x9 ;  /* 0x0000000003007211 */ /* 0x008fc600078e48ff */
[----:B------:R-:W3:Y:S02]  /*00c0*/  LDC.64 R22, c[0x0][0x230] ;  /* 0x00008c00ff167b82 */ /* 0x000ee40000000a00 */
[----:B------:R-:W-:-:S06]  /*00d0*/  IMAD.HI R2, R0, 0x66666667, RZ ;  /* 0x6666666700027827 */ /* 0x000fcc00078e02ff */
[----:B------:R-:W3:Y:S01]  /*00e0*/  LDC.64 R20, c[0x0][0x238] ;  /* 0x00008e00ff147b82 */ /* 0x000ee20000000a00 */
[----:B------:R-:W-:-:S04]  /*00f0*/  SHF.R.U32.HI R3, RZ, 0x1f, R2 ;  /* 0x0000001fff037819 */ /* 0x000fc80000011602 */
[----:B------:R-:W-:-:S03]  /*0100*/  LEA.HI.SX32 R3, R2, R3, 0x19 ;  /* 0x0000000302037211 */ /* 0x000fc600078fcaff */
[----:B------:R-:W3:Y:S02]  /*0110*/  LDC.64 R18, c[0x0][0x258] ;  /* 0x00009600ff127b82 */ /* 0x000ee40000000a00 */
[----:B------:R-:W-:-:S04]  /*0120*/  IMAD R17, R3, -0x140, R0 ;  /* 0xfffffec003117824 */ /* 0x000fc800078e0200 */
[C---:B--2---:R-:W-:Y:S02]  /*0130*/  IMAD.WIDE R4, R17.reuse, 0x4, R4 ;  /* 0x0000000411047825 */ /* 0x044fe400078e0204 */
[----:B------:R-:W2:Y:S04]  /*0140*/  LDC.64 R2, c[0x0][0x218] ;  /* 0x00008600ff027b82 */ /* 0x000ea80000000a00 */
[----:B------:R-:W3:Y:S01]  /*0150*/  LDG.E.EL.64 R4, desc[UR4][R4.64] ;  /* 0x0000000404047981 */ /* 0x000ee2000c2e1b00 */
[----:B----4-:R-:W-:-:S03]  /*0160*/  IMAD.WIDE R6, R17, 0x4, R6 ;  /* 0x0000000411067825 */ /* 0x010fc600078e0206 */
[----:B------:R-:W4:Y:S03]  /*0170*/  LDC.64 R14, c[0x0][0x260] ;  /* 0x00009800ff0e7b82 */ /* 0x000f260000000a00 */
[----:B------:R-:W3:Y:S01]  /*0180*/  LDG.E.EL.64 R6, desc[UR4][R6.64] ;  /* 0x0000000406067981 */ /* 0x000ee2000c2e1b00 */
[----:B-----5:R-:W-:-:S04]  /*0190*/  IMAD.WIDE R8, R17, 0x4, R8 ;  /* 0x0000000411087825 */ /* 0x020fc800078e0208 */
[C---:B0-----:R-:W-:Y:S02]  /*01a0*/  IMAD.WIDE R10, R0.reuse, 0x4, R10 ;  /* 0x00000004000a7825 */ /* 0x041fe400078e020a */
[----:B------:R-:W5:Y:S02]  /*01b0*/  LDG.E.EL.64 R8, desc[UR4][R8.64] ;  /* 0x0000000408087981 */ /* 0x000f64000c2e1b00 */
[C---:B-1----:R-:W-:Y:S02]  /*01c0*/  IMAD.WIDE R12, R17.reuse, 0x4, R12 ;  /* 0x00000004110c7825 */ /* 0x042fe400078e020c */
[----:B------:R-:W5:Y:S02]  /*01d0*/  LDG.E.64 R10, desc[UR4][R10.64] ;  /* 0x000000040a0a7981 */ /* 0x000f64000c1e1b00 */
[----:B--2---:R-:W-:Y:S02]  /*01e0*/  IMAD.WIDE R2, R0, 0x4, R2 ;  /* 0x0000000400027825 */ /* 0x004fe400078e0202 */
[----:B------:R-:W2:Y:S02]  /*01f0*/  LDG.E.EL.64 R12, desc[UR4][R12.64] ;  /* 0x000000040c0c7981 */ /* 0x000ea4000c2e1b00 */
[----:B---3--:R-:W-:-:S02]  /*0200*/  IMAD.WIDE R24, R17, 0x4, R22 ;  /* 0x0000000411187825 */ /* 0x008fc400078e0216 */
[----:B------:R-:W5:Y:S02]  /*0210*/  LDG.E.64 R2, desc[UR4][R2.64] ;  /* 0x0000000402027981 */ /* 0x000f64000c1e1b00 */
[----:B------:R-:W-:-:S04]  /*0220*/  IMAD.WIDE R22, R17, 0x4, R20 ;  /* 0x0000000411167825 */ /* 0x000fc800078e0214 */
[----:B------:R-:W-:-:S04]  /*0230*/  IMAD.WIDE R20, R17, 0x4, R18 ;  /* 0x0000000411147825 */ /* 0x000fc800078e0212 */
[----:B----4-:R-:W-:Y:S02]  /*0240*/  IMAD.WIDE R18, R17, 0x4, R14 ;  /* 0x0000000411127825 */ /* 0x010fe400078e020e */
[----:B------:R-:W3:Y:S04]  /*0250*/  LDG.E.EL.64 R14, desc[UR4][R24.64] ;  /* 0x00000004180e7981 */ /* 0x000ee8000c2e1b00 */
[----:B------:R0:W3:Y:S04]  /*0260*/  LDG.E.EL.64 R16, desc[UR4][R22.64] ;  /* 0x0000000416107981 */ /* 0x0000e8000c2e1b00 */
[----:B------:R-:W4:Y:S04]  /*0270*/  LDG.E.EL.64 R20, desc[UR4][R20.64] ;  /* 0x0000000414147981 */ /* 0x000f28000c2e1b00 */
[----:B------:R-:W4:Y:S01]  /*0280*/  LDG.E.EL.64 R18, desc[UR4][R18.64] ;  /* 0x0000000412127981 */ /* 0x000f22000c2e1b00 */
[----:B0-----:R-:W-:Y:S01]  /*0290*/  HFMA2.MMA R23, -RZ, RZ, 1.625, 0 ;  /* 0x3e800000ff177435 */ /* 0x001fe200000001ff */
[----:B------:R-:W-:-:S04]  /*02a0*/  FADD R4, R4, 9.9999997473787516356e-06 ;  /* 0x3727c5ac04047421 */ /* 0x000fc80000000000 */
[----:B------:R-:W0:Y:S01]  /*02b0*/  MUFU.SQRT R26, R4 ;  /* 0x00000004001a7308 */ /* 0x000e220000002000 */
[----:B------:R-:W-:Y:S01]  /*02c0*/  FADD R5, R5, 9.9999997473787516356e-06 ;  /* 0x3727c5ac05057421 */ /* 0x000fe20000000000 */
[----:B------:R-:W-:Y:S01]  /*02d0*/  FADD R7, R7, 9.9999997473787516356e-06 ;  /* 0x3727c5ac07077421 */ /* 0x000fe20000000000 */
[----:B------:R-:W-:-:S05]  /*02e0*/  FADD R6, R6, 9.9999997473787516356e-06 ;  /* 0x3727c5ac06067421 */ /* 0x000fca0000000000 */
[----:B------:R-:W1:Y:S08]  /*02f0*/  MUFU.SQRT R22, R7 ;  /* 0x0000000700167308 */ /* 0x000e700000002000 */
[----:B------:R-:W1:Y:S01]  /*0300*/  MUFU.SQRT R5, R5 ;  /* 0x0000000500057308 */ /* 0x000e620000002000 */
[----:B0-----:R-:W-:-:S07]  /*0310*/  FSETP.GT.AND P6, PT, R26, 8.50705917302346158658e+37, PT ;  /* 0x7e8000001a00780b */ /* 0x001fce0003fc4000 */
[----:B------:R-:W0:Y:S01]  /*0320*/  MUFU.SQRT R27, R6 ;  /* 0x00000006001b7308 */ /* 0x000e220000002000 */
[----:B-1----:R-:W-:Y:S02]  /*0330*/  FSETP.GT.AND P2, PT, R22, 8.50705917302346158658e+37, PT ;  /* 0x7e8000001600780b */ /* 0x002fe40003f44000 */
[C---:B------:R-:W-:Y:S02]  /*0340*/  FSETP.GEU.AND P4, PT, R26.reuse, 1.175494350822287508e-38, PT ;  /* 0x008000001a00780b */ /* 0x040fe40003f8e000 */
[----:B------:R-:W-:Y:S01]  /*0350*/  FSEL R4, R23, 1, P6 ;  /* 0x3f80000017047808 */ /* 0x000fe20003000000 */
[----:B------:R-:W-:Y:S01]  /*0360*/  @P6 FMUL R26, R26, 0.25 ;  /* 0x3e8000001a1a6820 */ /* 0x000fe20000400000 */
[C---:B------:R-:W-:Y:S02]  /*0370*/  FSETP.GT.AND P5, PT, R5.reuse, 8.50705917302346158658e+37, PT ;  /* 0x7e8000000500780b */ /* 0x040fe40003fa4000 */
[----:B------:R-:W-:Y:S02]  /*0380*/  FSETP.GEU.AND P6, PT, R22, 1.175494350822287508e-38, PT ;  /* 0x008000001600780b */ /* 0x000fe40003fce000 */
[----:B------:R-:W-:-:S02]  /*0390*/  FSETP.GEU.AND P1, PT, R5, 1.175494350822287508e-38, PT ;  /* 0x008000000500780b */ /* 0x000fc40003f2e000 */
[C---:B0-----:R-:W-:Y:S02]  /*03a0*/  FSETP.GT.AND P3, PT, R27.reuse, 8.50705917302346158658e+37, PT ;  /* 0x7e8000001b00780b */ /* 0x041fe40003f64000 */
[----:B------:R-:W-:Y:S01]  /*03b0*/  FSETP.GEU.AND P0, PT, R27, 1.175494350822287508e-38, PT ;  /* 0x008000001b00780b */ /* 0x000fe20003f0e000 */
[----:B------:R-:W-:-:S04]  /*03c0*/  @P2 FMUL R22, R22, 0.25 ;  /* 0x3e80000016162820 */ /* 0x000fc80000400000 */
[----:B------:R-:W-:Y:S01]  /*03d0*/  @P5 FMUL R5, R5, 0.25 ;  /* 0x3e80000005055820 */ /* 0x000fe20000400000 */
[----:B------:R-:W-:Y:S01]  /*03e0*/  @!P4 FMUL R26, R26, 16777216 ;  /* 0x4b8000001a1ac820 */ /* 0x000fe20000400000 */
[----:B------:R-:W-:Y:S02]  /*03f0*/  @!P6 FMUL R22, R22, 16777216 ;  /* 0x4b8000001616e820 */ /* 0x000fe40000400000 */
[----:B------:R-:W-:Y:S02]  /*0400*/  @!P1 FMUL R5, R5, 16777216 ;  /* 0x4b80000005059820 */ /* 0x000fe40000400000 */
[----:B------:R-:W-:Y:S01]  /*0410*/  @P3 FMUL R27, R27, 0.25 ;  /* 0x3e8000001b1b3820 */ /* 0x000fe20000400000 */
[----:B------:R-:W0:Y:S03]  /*0420*/  MUFU.RCP R7, R26 ;  /* 0x0000001a00077308 */ /* 0x000e260000001000 */
[----:B------:R-:W-:-:S05]  /*0430*/  @!P0 FMUL R27, R27, 16777216 ;  /* 0x4b8000001b1b8820 */ /* 0x000fca0000400000 */
[----:B------:R-:W1:Y:S01]  /*0440*/  MUFU.RCP R22, R22 ;  /* 0x0000001600167308 */ /* 0x000e620000001000 */
[C---:B------:R-:W-:Y:S02]  /*0450*/  FSEL R6, R23.reuse, 1, P5 ;  /* 0x3f80000017067808 */ /* 0x040fe40002800000 */
[C---:B------:R-:W-:Y:S02]  /*0460*/  FSEL R24, R23.reuse, 1, P3 ;  /* 0x3f80000017187808 */ /* 0x040fe40001800000 */
[----:B------:R-:W-:-:S03]  /*0470*/  FSEL R23, R23, 1, P2 ;  /* 0x3f80000017177808 */ /* 0x000fc60001000000 */
[----:B------:R-:W2:Y:S01]  /*0480*/  MUFU.RCP R5, R5 ;  /* 0x0000000500057308 */ /* 0x000ea20000001000 */
[----:B------:R-:W-:-:S07]  /*0490*/  @!P4 FMUL R4, R4, 16777216 ;  /* 0x4b8000000404c820 */ /* 0x000fce0000400000 */
[----:B------:R-:W3:Y:S01]  /*04a0*/  MUFU.RCP R27, R27 ;  /* 0x0000001b001b7308 */ /* 0x000ee20000001000 */
[----:B------:R-:W-:Y:S01]  /*04b0*/  @!P6 FMUL R23, R23, 16777216 ;  /* 0x4b8000001717e820 */ /* 0x000fe20000400000 */
[----:B0-----:R-:W-:Y:S01]  /*04c0*/  FMUL R4, R7, R4 ;  /* 0x0000000407047220 */ /* 0x001fe20000400000 */
[----:B------:R-:W-:Y:S01]  /*04d0*/  @!P1 FMUL R6, R6, 16777216 ;  /* 0x4b80000006069820 */ /* 0x000fe20000400000 */
[----:B------:R-:W-:Y:S01]  /*04e0*/  @!P0 FMUL R24, R24, 16777216 ;  /* 0x4b80000018188820 */ /* 0x000fe20000400000 */
[----:B-1----:R-:W-:Y:S01]  /*04f0*/  FMUL R7, R22, R23 ;  /* 0x0000001716077220 */ /* 0x002fe20000400000 */
[----:B-----5:R-:W-:Y:S01]  /*0500*/  FADD R23, R2, -R8 ;  /* 0x8000000802177221 */ /* 0x020fe20000000000 */
[----:B------:R-:W-:Y:S01]  /*0510*/  FADD R8, R3, -R9 ;  /* 0x8000000903087221 */ /* 0x000fe20000000000 */
[----:B--2---:R-:W-:Y:S01]  /*0520*/  FMUL R5, R5, R6 ;  /* 0x0000000605057220 */ /* 0x004fe20000400000 */
[----:B------:R-:W-:Y:S01]  /*0530*/  FADD R9, R10, -R12 ;  /* 0x8000000c0a097221 */ /* 0x000fe20000000000 */
[----:B------:R-:W-:Y:S01]  /*0540*/  FADD R10, R11, -R13 ;  /* 0x8000000d0b0a7221 */ /* 0x000fe20000000000 */
[----:B------:R-:W0:Y:S01]  /*0550*/  LDC.64 R2, c[0x0][0x210] ;  /* 0x00008400ff027b82 */ /* 0x000e220000000a00 */
[----:B---3--:R-:W-:Y:S01]  /*0560*/  FMUL R6, R27, R24 ;  /* 0x000000181b067220 */ /* 0x008fe20000400000 */
[----:B------:R-:W-:Y:S01]  /*0570*/  FMUL R23, R4, R23 ;  /* 0x0000001704177220 */ /* 0x000fe20000400000 */
[----:B------:R-:W-:Y:S01]  /*0580*/  FMUL R8, R5, R8 ;  /* 0x0000000805087220 */ /* 0x000fe20000400000 */
[----:B------:R-:W-:Y:S01]  /*0590*/  FMUL R10, R7, R10 ;  /* 0x0000000a070a7220 */ /* 0x000fe20000400000 */
[----:B------:R-:W-:Y:S01]  /*05a0*/  FMUL R9, R6, R9 ;  /* 0x0000000906097220 */ /* 0x000fe20000400000 */
[----:B------:R-:W-:Y:S01]  /*05b0*/  FFMA R14, R14, R23, R16 ;  /* 0x000000170e0e7223 */ /* 0x000fe20000000010 */
[----:B------:R-:W-:Y:S01]  /*05c0*/  FFMA R8, R15, R8, R17 ;  /* 0x000000080f087223 */ /* 0x000fe20000000011 */
[----:B----4-:R-:W-:Y:S01]  /*05d0*/  FFMA R19, R21, R10, R19 ;  /* 0x0000000a15137223 */ /* 0x010fe20000000013 */
[----:B------:R-:W-:-:S04]  /*05e0*/  FFMA R9, R20, R9, R18 ;  /* 0x0000000914097223 */ /* 0x000fc80000000012 */
[----:B------:R-:W-:Y:S02]  /*05f0*/  FSETP.GT.AND P1, PT, R8, -R19, PT ;  /* 0x800000130800720b */ /* 0x000fe40003f24000 */
[C---:B------:R-:W-:Y:S01]  /*0600*/  FSETP.GT.AND P0, PT, R14.reuse, -R9, PT ;  /* 0x800000090e00720b */ /* 0x040fe20003f04000 */
[----:B------:R-:W-:Y:S01]  /*0610*/  FADD R14, R14, R9 ;  /* 0x000000090e0e7221 */ /* 0x000fe20000000000 */
[----:B------:R-:W-:Y:S01]  /*0620*/  FADD R15, R8, R19 ;  /* 0x00000013080f7221 */ /* 0x000fe20000000000 */
[----:B0-----:R-:W-:-:S08]  /*0630*/  IMAD.WIDE R2, R0, 0x4, R2 ;  /* 0x0000000400027825 */ /* 0x001fd000078e0202 */
[----:B------:R-:W-:Y:S02]  /*0640*/  @!P1 FMUL R15, R15, 0.10000000149011611938 ;  /* 0x3dcccccd0f0f9820 */ /* 0x000fe40000400000 */
[----:B------:R-:W-:-:S05]  /*0650*/  @!P0 FMUL R14, R14, 0.10000000149011611938 ;  /* 0x3dcccccd0e0e8820 */ /* 0x000fca0000400000 */
[----:B------:R-:W-:Y:S01]  /*0660*/  STG.E.64 desc[UR4][R2.64], R14 ;  /* 0x0000000e02007986 */ /* 0x000fe2000c101b04 */
[----:B------:R-:W-:Y:S05]  /*0670*/  EXIT ;  /* 0x000000000000794d */ /* 0x000fea0003800000 */
.L_x_0:
[----:B------:R-:W-:-:S00]  /*0680*/  BRA `(.L_x_0) ;  /* 0xfffffffc00fc7947 */ /* 0x000fc0000383ffff */
[----:B------:R-:W-:-:S00]  /*0690*/  NOP ;  /* 0x0000000000007918 */ /* 0x000fc00000000000 */
        /* <DEDUP_REMOVED lines=14> */
.L_x_1:


//--------------------- .nv.global.init           --------------------------
	.section	.nv.global.init,"aw",@progbits
.nv.global.init:
	.type		_$_str,@object
	.size		_$_str,(_$_str_$_2 - _$_str)
_$_str:
        /*0000*/ 	.byte	0x5f, 0x5f, 0x43, 0x55, 0x44, 0x41, 0x5f, 0x46, 0x54, 0x5a, 0x00
	.type		_$_str_$_2,@object
	.size		_$_str_$_2,(.L_1 - _$_str_$_2)
_$_str_$_2:
        /*000b*/ 	.byte	0x5f, 0x5f, 0x43, 0x55, 0x44, 0x41, 0x5f, 0x50, 0x52, 0x45, 0x43, 0x5f, 0x53, 0x51, 0x52, 0x54
        /*001b*/ 	.byte	0x00
.L_1:


//--------------------- .nv.constant0.triton_poi_fused__native_batch_norm_legit_no_training_add_leaky_relu_16 --------------------------
	.section	.nv.constant0.triton_poi_fused__native_batch_norm_legit_no_training_add_leaky_relu_16,"a",@progbits
	.sectionflags	@""
	.align	4
.nv.constant0.triton_poi_fused__native_batch_norm_legit_no_training_add_leaky_relu_16:
	.zero		620
